//
// Generated by NVIDIA NVVM Compiler
//
// Compiler Build ID: CL-36424714
// Cuda compilation tools, release 13.0, V13.0.88
// Based on NVVM 20.0.0
//

.version 9.0
.target sm_100
.address_size 64

	// .globl	_Z15printf_from_gpuv
.extern .func  (.param .b32 func_retval0) vprintf
(
	.param .b64 vprintf_param_0,
	.param .b64 vprintf_param_1
)
;
.global .align 1 .b8 $str[48] = {72, 101, 108, 108, 111, 44, 32, 119, 111, 114, 108, 100, 33, 32, 70, 114, 111, 109, 32, 116, 104, 114, 101, 97, 100, 32, 91, 37, 100, 44, 32, 37, 100, 93, 32, 70, 114, 111, 109, 32, 100, 101, 118, 105, 99, 101, 10};

.visible .entry _Z15printf_from_gpuv()
{
	.local .align 8 .b8 	__local_depot0[8];
	.reg .b64 	%SP;
	.reg .b64 	%SPL;
	.reg .b32 	%r<5>;
	.reg .b64 	%rd<5>;

	mov.u64 	%SPL, __local_depot0;
	cvta.local.u64 	%SP, %SPL;
	add.u64 	%rd1, %SP, 0;
	add.u64 	%rd2, %SPL, 0;
	mov.u32 	%r1, %tid.x;
	mov.u32 	%r2, %ctaid.x;
	st.local.v2.u32 	[%rd2], {%r1, %r2};
	mov.u64 	%rd3, $str;
	cvta.global.u64 	%rd4, %rd3;
	{ // callseq 0, 0
	.param .b64 param0;
	st.param.b64 	[param0], %rd4;
	.param .b64 param1;
	st.param.b64 	[param1], %rd1;
	.param .b32 retval0;
	call.uni (retval0), 
	vprintf, 
	(
	param0, 
	param1
	);
	ld.param.b32 	%r3, [retval0];
	} // callseq 0
	ret;

}


// ===== COMPILED SASS (sm_100) =====

	.target	sm_100

	.elftype	@"ET_EXEC"


//--------------------- .note.nv.tkinfo           --------------------------
	.section	.note.nv.tkinfo,"",@"SHT_NOTE"
	.sectionflags	@"SHF_NOTE_NV_TKINFO"
	.tkinfo
        /*0018*/ 	.word	0x00000002
        /*0030*/ 	.string	""
        /*0030*/ 	.string	"ptxas"
        /*0030*/ 	.string	"Cuda compilation tools, release 13.0, V13.0.88"
        /*0030*/ 	.string	"Build cuda_13.0.r13.0/compiler.36424714_0"
        /*0030*/ 	.string	"-arch sm_100 -m 64 "



//--------------------- .note.nv.cuinfo           --------------------------
	.section	.note.nv.cuinfo,"",@"SHT_NOTE"
	.sectionflags	@"SHF_NOTE_NV_CUINFO"
        /*0018*/ 	.short	0x0002
        /*001a*/ 	.short	0x0064
        /*001c*/ 	.short	0x0082
	.zero		2


//--------------------- .nv.info                  --------------------------
	.section	.nv.info,"",@"SHT_CUDA_INFO"
	.align	4


	//----- nvinfo : EIATTR_REGCOUNT
	.align		4
        /*0000*/ 	.byte	0x04, 0x2f
        /*0002*/ 	.short	(.L_2 - .L_1)
	.align		4
.L_1:
        /*0004*/ 	.word	index@(_Z15printf_from_gpuv)
        /*0008*/ 	.word	0x00000018


	//----- nvinfo : EIATTR_FRAME_SIZE
	.align		4
.L_2:
        /*000c*/ 	.byte	0x04, 0x11
        /*000e*/ 	.short	(.L_4 - .L_3)
	.align		4
.L_3:
        /*0010*/ 	.word	index@(_Z15printf_from_gpuv)
        /*0014*/ 	.word	0x00000008


	//----- nvinfo : EIATTR_MIN_STACK_SIZE
	.align		4
.L_4:
        /*0018*/ 	.byte	0x04, 0x12
        /*001a*/ 	.short	(.L_6 - .L_5)
	.align		4
.L_5:
        /*001c*/ 	.word	index@(_Z15printf_from_gpuv)
        /*0020*/ 	.word	0x00000008
.L_6:


//--------------------- .nv.compat                --------------------------
	.section	.nv.compat,"",@"SHT_CUDA_COMPAT_INFO"
	.align	4
        /*0000*/ 	.byte	0x02, 0x09, 0x00, 0x00, 0x02, 0x02, 0x01, 0x00, 0x02, 0x05, 0x05, 0x00, 0x03, 0x07, 0x01, 0x01
        /*0010*/ 	.byte	0x02, 0x03, 0x00, 0x00, 0x02, 0x06, 0x01, 0x00, 0x04, 0x0b, 0x08, 0x00, 0x09, 0x00, 0x00, 0x00
        /*0020*/ 	.byte	0x00, 0x00, 0x00, 0x00


//--------------------- .nv.info._Z15printf_from_gpuv --------------------------
	.section	.nv.info._Z15printf_from_gpuv,"",@"SHT_CUDA_INFO"
	.sectionflags	@""
	.align	4


	//----- nvinfo : EIATTR_CUDA_API_VERSION
	.align		4
        /*0000*/ 	.byte	0x04, 0x37
        /*0002*/ 	.short	(.L_8 - .L_7)
.L_7:
        /*0004*/ 	.word	0x00000082


	//----- nvinfo : EIATTR_SPARSE_MMA_MASK
	.align		4
.L_8:
        /*0008*/ 	.byte	0x03, 0x50
        /*000a*/ 	.short	0x0000


	//----- nvinfo : EIATTR_MAXREG_COUNT
	.align		4
        /*000c*/ 	.byte	0x03, 0x1b
        /*000e*/ 	.short	0x00ff


	//----- nvinfo : EIATTR_EXTERNS
	.align		4
        /*0010*/ 	.byte	0x04, 0x0f
        /*0012*/ 	.short	(.L_10 - .L_9)


	//   ....[0]....
	.align		4
.L_9:
        /*0014*/ 	.word	index@(vprintf)


	//----- nvinfo : EIATTR_MERCURY_ISA_VERSION
	.align		4
.L_10:
        /*0018*/ 	.byte	0x03, 0x5f
        /*001a*/ 	.short	0x0101


	//----- nvinfo : EIATTR_VRC_CTA_INIT_COUNT
	.align		4
        /*001c*/ 	.byte	0x02, 0x4a
	.zero		1
	.zero		1


	//----- nvinfo : EIATTR_SYSCALL_OFFSETS
	.align		4
        /*0020*/ 	.byte	0x04, 0x46
        /*0022*/ 	.short	(.L_12 - .L_11)


	//   ....[0]....
.L_11:
        /*0024*/ 	.word	0x000000f0


	//----- nvinfo : EIATTR_EXIT_INSTR_OFFSETS
	.align		4
.L_12:
        /*0028*/ 	.byte	0x04, 0x1c
        /*002a*/ 	.short	(.L_14 - .L_13)


	//   ....[0]....
.L_13:
        /*002c*/ 	.word	0x00000100


	//----- nvinfo : EIATTR_SW_WAR
	.align		4
.L_14:
        /*0030*/ 	.byte	0x04, 0x36
        /*0032*/ 	.short	(.L_16 - .L_15)
.L_15:
        /*0034*/ 	.word	0x00000008
.L_16:


//--------------------- .nv.callgraph             --------------------------
	.section	.nv.callgraph,"",@"SHT_CUDA_CALLGRAPH"
	.align	4
	.sectionentsize	8
	.align		4
        /*0000*/ 	.word	0x00000000
	.align		4
        /*0004*/ 	.word	0xffffffff
	.align		4
        /*0008*/ 	.word	index@(_Z15printf_from_gpuv)
	.align		4
        /*000c*/ 	.word	index@(vprintf)
	.align		4
        /*0010*/ 	.word	0x00000000
	.align		4
        /*0014*/ 	.word	0xfffffffe
	.align		4
        /*0018*/ 	.word	0x00000000
	.align		4
        /*001c*/ 	.word	0xfffffffd
	.align		4
        /*0020*/ 	.word	0x00000000
	.align		4
        /*0024*/ 	.word	0xfffffffc


//--------------------- .nv.constant4             --------------------------
	.section	.nv.constant4,"a",@progbits
	.align	8
	.align		8
.nv.constant4:
        /*0000*/ 	.dword	vprintf
	.align		8
        /*0008*/ 	.dword	$str


//--------------------- .text._Z15printf_from_gpuv --------------------------
	.section	.text._Z15printf_from_gpuv,"ax",@progbits
	.align	128
        .global         _Z15printf_from_gpuv
        .type           _Z15printf_from_gpuv,@function
        .size           _Z15printf_from_gpuv,(.L_x_2 - _Z15printf_from_gpuv)
        .other          _Z15printf_from_gpuv,@"STO_CUDA_ENTRY STV_DEFAULT"
_Z15printf_from_gpuv:
.text._Z15printf_from_gpuv:
[----:B------:R-:W0:Y:S01]  /*0000*/  LDC R1, c[0x0][0x37c] ;  /* 0x0000df00ff017b82 */ /* 0x000e220000000800 */
[----:B------:R-:W1:Y:S01]  /*0010*/  S2R R8, SR_TID.X ;  /* 0x0000000000087919 */ /* 0x000e620000002100 */
[----:B0-----:R-:W-:Y:S01]  /*0020*/  VIADD R1, R1, 0xfffffff8 ;  /* 0xfffffff801017836 */ /* 0x001fe20000000000 */
[----:B------:R-:W-:Y:S01]  /*0030*/  MOV R0, 0x0 ;  /* 0x0000000000007802 */ /* 0x000fe20000000f00 */
[----:B------:R-:W0:Y:S01]  /*0040*/  LDCU UR4, c[0x0][0x2f8] ;  /* 0x00005f00ff0477ac */ /* 0x000e220008000800 */
[----:B------:R-:W1:Y:S03]  /*0050*/  S2R R9, SR_CTAID.X ;  /* 0x0000000000097919 */ /* 0x000e660000002500 */
[----:B------:R2:W3:Y:S01]  /*0060*/  LDC.64 R2, c[0x4][R0] ;  /* 0x0100000000027b82 */ /* 0x0004e20000000a00 */
[----:B------:R-:W4:Y:S01]  /*0070*/  LDCU.64 UR6, c[0x4][0x8] ;  /* 0x01000100ff0677ac */ /* 0x000f220008000a00 */
[----:B------:R-:W5:Y:S01]  /*0080*/  LDCU UR5, c[0x0][0x2fc] ;  /* 0x00005f80ff0577ac */ /* 0x000f620008000800 */
[----:B0-----:R-:W-:Y:S01]  /*0090*/  IADD3 R6, P0, PT, R1, UR4, RZ ;  /* 0x0000000401067c10 */ /* 0x001fe2000ff1e0ff */
[----:B----4-:R-:W-:Y:S01]  /*00a0*/  IMAD.U32 R4, RZ, RZ, UR6 ;  /* 0x00000006ff047e24 */ /* 0x010fe2000f8e00ff */
[----:B------:R-:W-:-:S03]  /*00b0*/  MOV R5, UR7 ;  /* 0x0000000700057c02 */ /* 0x000fc60008000f00 */
[----:B-----5:R-:W-:Y:S01]  /*00c0*/  IMAD.X R7, RZ, RZ, UR5, P0 ;  /* 0x00000005ff077e24 */ /* 0x020fe200080e06ff */
[----:B-1----:R2:W-:Y:S07]  /*00d0*/  STL.64 [R1], R8 ;  /* 0x0000000801007387 */ /* 0x0025ee0000100a00 */
[----:B------:R-:W-:-:S07]  /*00e0*/  LEPC R20, `(.L_x_0) ;  /* 0x000000001014794e */ /* 0x000fce0000000000 */
[----:B--23--:R-:W-:Y:S05]  /*00f0*/  CALL.ABS.NOINC R2 ;  /* 0x0000000002007343 */ /* 0x00cfea0003c00000 */
.L_x_0:
[----:B------:R-:W-:Y:S05]  /*0100*/  EXIT ;  /* 0x000000000000794d */ /* 0x000fea0003800000 */
.L_x_1:
[----:B------:R-:W-:-:S00]  /*0110*/  BRA `(.L_x_1) ;  /* 0xfffffffc00fc7947 */ /* 0x000fc0000383ffff */
[----:B------:R-:W-:-:S00]  /*0120*/  NOP ;  /* 0x0000000000007918 */ /* 0x000fc00000000000 */
        /* <DEDUP_REMOVED lines=13> */
.L_x_2:


//--------------------- .nv.global.init           --------------------------
	.section	.nv.global.init,"aw",@progbits
.nv.global.init:
	.type		$str,@object
	.size		$str,(.L_0 - $str)
$str:
        /*0000*/ 	.byte	0x48, 0x65, 0x6c, 0x6c, 0x6f, 0x2c, 0x20, 0x77, 0x6f, 0x72, 0x6c, 0x64, 0x21, 0x20, 0x46, 0x72
        /*0010*/ 	.byte	0x6f, 0x6d, 0x20, 0x74, 0x68, 0x72, 0x65, 0x61, 0x64, 0x20, 0x5b, 0x25, 0x64, 0x2c, 0x20, 0x25
        /*0020*/ 	.byte	0x64, 0x5d, 0x20, 0x46, 0x72, 0x6f, 0x6d, 0x20, 0x64, 0x65, 0x76, 0x69, 0x63, 0x65, 0x0a, 0x00
.L_0:


//--------------------- .nv.shared.reserved.0     --------------------------
	.section	.nv.shared.reserved.0,"aw",@nobits
	.weak		__nv_reservedSMEM_offset_0_alias
	.size		__nv_reservedSMEM_offset_0_alias, 0, 64
	.other		__nv_reservedSMEM_offset_0_alias,@"STO_CUDA_RESERVED_SHARED STV_DEFAULT"
__nv_reservedSMEM_offset_0_alias:
	.zero		0
	.zero		64


//--------------------- .nv.constant0._Z15printf_from_gpuv --------------------------
	.section	.nv.constant0._Z15printf_from_gpuv,"a",@progbits
	.sectionflags	@""
	.align	4
.nv.constant0._Z15printf_from_gpuv:
	.zero		896


//--------------------- SYMBOLS --------------------------

	.type		.nv.reservedSmem.offset0,@object
	.size		.nv.reservedSmem.offset0,0x4
	.type		vprintf,@function
